//
// Generated by NVIDIA NVVM Compiler
//
// Compiler Build ID: CL-36424714
// Cuda compilation tools, release 13.0, V13.0.88
// Based on NVVM 20.0.0
//

.version 9.0
.target sm_100
.address_size 64

	// .globl	_Z6kernelPi
.global .attribute(.managed) .align 8 .u64 x;

.visible .entry _Z6kernelPi(
	.param .u64 .ptr .align 1 _Z6kernelPi_param_0
)
{
	.reg .b32 	%r<3>;
	.reg .b64 	%rd<5>;

	ld.param.u64 	%rd1, [_Z6kernelPi_param_0];
	cvta.to.global.u64 	%rd2, %rd1;
	mov.b32 	%r1, 10;
	st.global.u32 	[%rd2], %r1;
	ld.global.u64 	%rd3, [x];
	cvta.to.global.u64 	%rd4, %rd3;
	mov.b32 	%r2, 100;
	st.global.u32 	[%rd4], %r2;
	ret;

}


// ===== COMPILED SASS (sm_100) =====

	.target	sm_100

	.elftype	@"ET_EXEC"


//--------------------- .note.nv.tkinfo           --------------------------
	.section	.note.nv.tkinfo,"",@"SHT_NOTE"
	.sectionflags	@"SHF_NOTE_NV_TKINFO"
	.tkinfo
        /*0018*/ 	.word	0x00000002
        /*0030*/ 	.string	""
        /*0030*/ 	.string	"ptxas"
        /*0030*/ 	.string	"Cuda compilation tools, release 13.0, V13.0.88"
        /*0030*/ 	.string	"Build cuda_13.0.r13.0/compiler.36424714_0"
        /*0030*/ 	.string	"-arch sm_100 -m 64 "



//--------------------- .note.nv.cuinfo           --------------------------
	.section	.note.nv.cuinfo,"",@"SHT_NOTE"
	.sectionflags	@"SHF_NOTE_NV_CUINFO"
        /*0018*/ 	.short	0x0002
        /*001a*/ 	.short	0x0064
        /*001c*/ 	.short	0x0082
	.zero		2


//--------------------- .nv.info                  --------------------------
	.section	.nv.info,"",@"SHT_CUDA_INFO"
	.align	4


	//----- nvinfo : EIATTR_REGCOUNT
	.align		4
        /*0000*/ 	.byte	0x04, 0x2f
        /*0002*/ 	.short	(.L_2 - .L_1)
	.align		4
.L_1:
        /*0004*/ 	.word	index@(_Z6kernelPi)
        /*0008*/ 	.word	0x0000000c


	//----- nvinfo : EIATTR_FRAME_SIZE
	.align		4
.L_2:
        /*000c*/ 	.byte	0x04, 0x11
        /*000e*/ 	.short	(.L_4 - .L_3)
	.align		4
.L_3:
        /*0010*/ 	.word	index@(_Z6kernelPi)
        /*0014*/ 	.word	0x00000000


	//----- nvinfo : EIATTR_MIN_STACK_SIZE
	.align		4
.L_4:
        /*0018*/ 	.byte	0x04, 0x12
        /*001a*/ 	.short	(.L_6 - .L_5)
	.align		4
.L_5:
        /*001c*/ 	.word	index@(_Z6kernelPi)
        /*0020*/ 	.word	0x00000000
.L_6:


//--------------------- .nv.compat                --------------------------
	.section	.nv.compat,"",@"SHT_CUDA_COMPAT_INFO"
	.align	4
        /*0000*/ 	.byte	0x02, 0x09, 0x00, 0x00, 0x02, 0x02, 0x01, 0x00, 0x02, 0x05, 0x05, 0x00, 0x03, 0x07, 0x01, 0x01
        /*0010*/ 	.byte	0x02, 0x03, 0x00, 0x00, 0x02, 0x06, 0x01, 0x00, 0x04, 0x0b, 0x08, 0x00, 0x09, 0x00, 0x00, 0x00
        /*0020*/ 	.byte	0x00, 0x00, 0x00, 0x00


//--------------------- .nv.info._Z6kernelPi      --------------------------
	.section	.nv.info._Z6kernelPi,"",@"SHT_CUDA_INFO"
	.sectionflags	@""
	.align	4


	//----- nvinfo : EIATTR_CUDA_API_VERSION
	.align		4
        /*0000*/ 	.byte	0x04, 0x37
        /*0002*/ 	.short	(.L_8 - .L_7)
.L_7:
        /*0004*/ 	.word	0x00000082


	//----- nvinfo : EIATTR_KPARAM_INFO
	.align		4
.L_8:
        /*0008*/ 	.byte	0x04, 0x17
        /*000a*/ 	.short	(.L_10 - .L_9)
.L_9:
        /*000c*/ 	.word	0x00000000
        /*0010*/ 	.short	0x0000
        /*0012*/ 	.short	0x0000
        /*0014*/ 	.byte	0x00, 0xf5, 0x21, 0x00


	//----- nvinfo : EIATTR_SPARSE_MMA_MASK
	.align		4
.L_10:
        /*0018*/ 	.byte	0x03, 0x50
        /*001a*/ 	.short	0x0000


	//----- nvinfo : EIATTR_MAXREG_COUNT
	.align		4
        /*001c*/ 	.byte	0x03, 0x1b
        /*001e*/ 	.short	0x00ff


	//----- nvinfo : EIATTR_MERCURY_ISA_VERSION
	.align		4
        /*0020*/ 	.byte	0x03, 0x5f
        /*0022*/ 	.short	0x0101


	//----- nvinfo : EIATTR_VRC_CTA_INIT_COUNT
	.align		4
        /*0024*/ 	.byte	0x02, 0x4a
	.zero		1
	.zero		1


	//----- nvinfo : EIATTR_EXIT_INSTR_OFFSETS
	.align		4
        /*0028*/ 	.byte	0x04, 0x1c
        /*002a*/ 	.short	(.L_12 - .L_11)


	//   ....[0]....
.L_11:
        /*002c*/ 	.word	0x00000090


	//----- nvinfo : EIATTR_CBANK_PARAM_SIZE
	.align		4
.L_12:
        /*0030*/ 	.byte	0x03, 0x19
        /*0032*/ 	.short	0x0008


	//----- nvinfo : EIATTR_PARAM_CBANK
	.align		4
        /*0034*/ 	.byte	0x04, 0x0a
        /*0036*/ 	.short	(.L_14 - .L_13)
	.align		4
.L_13:
        /*0038*/ 	.word	index@(.nv.constant0._Z6kernelPi)
        /*003c*/ 	.short	0x0380
        /*003e*/ 	.short	0x0008


	//----- nvinfo : EIATTR_SW_WAR
	.align		4
.L_14:
        /*0040*/ 	.byte	0x04, 0x36
        /*0042*/ 	.short	(.L_16 - .L_15)
.L_15:
        /*0044*/ 	.word	0x00000008
.L_16:


//--------------------- .nv.callgraph             --------------------------
	.section	.nv.callgraph,"",@"SHT_CUDA_CALLGRAPH"
	.align	4
	.sectionentsize	8
	.align		4
        /*0000*/ 	.word	0x00000000
	.align		4
        /*0004*/ 	.word	0xffffffff
	.align		4
        /*0008*/ 	.word	0x00000000
	.align		4
        /*000c*/ 	.word	0xfffffffe
	.align		4
        /*0010*/ 	.word	0x00000000
	.align		4
        /*0014*/ 	.word	0xfffffffd
	.align		4
        /*0018*/ 	.word	0x00000000
	.align		4
        /*001c*/ 	.word	0xfffffffc


//--------------------- .nv.constant4             --------------------------
	.section	.nv.constant4,"a",@progbits
	.align	8
	.align		8
.nv.constant4:
        /*0000*/ 	.dword	x


//--------------------- .text._Z6kernelPi         --------------------------
	.section	.text._Z6kernelPi,"ax",@progbits
	.align	128
        .global         _Z6kernelPi
        .type           _Z6kernelPi,@function
        .size           _Z6kernelPi,(.L_x_1 - _Z6kernelPi)
        .other          _Z6kernelPi,@"STO_CUDA_ENTRY STV_DEFAULT"
_Z6kernelPi:
.text._Z6kernelPi:
[----:B------:R-:W-:Y:S08]  /*0000*/  LDC R1, c[0x0][0x37c] ;  /* 0x0000df00ff017b82 */ /* 0x000ff00000000800 */
[----:B------:R-:W0:Y:S01]  /*0010*/  LDC.64 R2, c[0x0][0x380] ;  /* 0x0000e000ff027b82 */ /* 0x000e220000000a00 */
[----:B------:R-:W0:Y:S01]  /*0020*/  LDCU.64 UR4, c[0x0][0x358] ;  /* 0x00006b00ff0477ac */ /* 0x000e220008000a00 */
[----:B------:R-:W-:-:S06]  /*0030*/  HFMA2 R7, -RZ, RZ, 0, 5.9604644775390625e-07 ;  /* 0x0000000aff077431 */ /* 0x000fcc00000001ff */
[----:B------:R-:W1:Y:S01]  /*0040*/  LDC.64 R4, c[0x4][RZ] ;  /* 0x01000000ff047b82 */ /* 0x000e620000000a00 */
[----:B0-----:R-:W-:Y:S04]  /*0050*/  STG.E desc[UR4][R2.64], R7 ;  /* 0x0000000702007986 */ /* 0x001fe8000c101904 */
[----:B-1----:R-:W2:Y:S01]  /*0060*/  LDG.E.64 R4, desc[UR4][R4.64] ;  /* 0x0000000404047981 */ /* 0x002ea2000c1e1b00 */
[----:B------:R-:W-:-:S05]  /*0070*/  MOV R9, 0x64 ;  /* 0x0000006400097802 */ /* 0x000fca0000000f00 */
[----:B--2---:R-:W-:Y:S01]  /*0080*/  STG.E desc[UR4][R4.64], R9 ;  /* 0x0000000904007986 */ /* 0x004fe2000c101904 */
[----:B------:R-:W-:Y:S05]  /*0090*/  EXIT ;  /* 0x000000000000794d */ /* 0x000fea0003800000 */
.L_x_0:
[----:B------:R-:W-:-:S00]  /*00a0*/  BRA `(.L_x_0) ;  /* 0xfffffffc00fc7947 */ /* 0x000fc0000383ffff */
[----:B------:R-:W-:-:S00]  /*00b0*/  NOP ;  /* 0x0000000000007918 */ /* 0x000fc00000000000 */
        /* <DEDUP_REMOVED lines=12> */
.L_x_1:


//--------------------- .nv.shared.reserved.0     --------------------------
	.section	.nv.shared.reserved.0,"aw",@nobits
	.weak		__nv_reservedSMEM_offset_0_alias
	.size		__nv_reservedSMEM_offset_0_alias, 0, 64
	.other		__nv_reservedSMEM_offset_0_alias,@"STO_CUDA_RESERVED_SHARED STV_DEFAULT"
__nv_reservedSMEM_offset_0_alias:
	.zero		0
	.zero		64


//--------------------- .nv.global                --------------------------
	.section	.nv.global,"aw",@nobits
	.align	8
.nv.global:
	.type		x,@object
	.size		x,(.L_0 - x)
	.other		x,@"STV_DEFAULT STO_CUDA_MANAGED"
x:
	.zero		8
.L_0:


//--------------------- .nv.constant0._Z6kernelPi --------------------------
	.section	.nv.constant0._Z6kernelPi,"a",@progbits
	.sectionflags	@""
	.align	4
.nv.constant0._Z6kernelPi:
	.zero		904


//--------------------- SYMBOLS --------------------------

	.type		.nv.reservedSmem.offset0,@object
	.size		.nv.reservedSmem.offset0,0x4
